//
// Generated by NVIDIA NVVM Compiler
//
// Compiler Build ID: CL-36424714
// Cuda compilation tools, release 13.0, V13.0.88
// Based on NVVM 20.0.0
//

.version 9.0
.target sm_100
.address_size 64

	// .globl	_Z8lw_naivePfPKf
.const .align 4 .f32 c_cfl;
.const .align 4 .u32 c_N;
.extern .shared .align 16 .b8 s[];

.visible .entry _Z8lw_naivePfPKf(
	.param .u64 .ptr .align 1 _Z8lw_naivePfPKf_param_0,
	.param .u64 .ptr .align 1 _Z8lw_naivePfPKf_param_1
)
{
	.reg .pred 	%p<4>;
	.reg .b32 	%r<10>;
	.reg .b32 	%f<15>;
	.reg .b64 	%rd<12>;

	ld.param.u64 	%rd1, [_Z8lw_naivePfPKf_param_0];
	ld.param.u64 	%rd2, [_Z8lw_naivePfPKf_param_1];
	mov.u32 	%r3, %ctaid.x;
	mov.u32 	%r4, %ntid.x;
	mov.u32 	%r5, %tid.x;
	mad.lo.s32 	%r1, %r3, %r4, %r5;
	ld.const.u32 	%r2, [c_N];
	setp.ge.s32 	%p1, %r1, %r2;
	@%p1 bra 	$L__BB0_2;
	cvta.to.global.u64 	%rd3, %rd2;
	cvta.to.global.u64 	%rd4, %rd1;
	setp.eq.s32 	%p2, %r1, 0;
	selp.b32 	%r6, %r2, %r1, %p2;
	add.s32 	%r7, %r2, -1;
	setp.eq.s32 	%p3, %r1, %r7;
	add.s32 	%r8, %r1, 1;
	selp.b32 	%r9, 0, %r8, %p3;
	ld.const.f32 	%f1, [c_cfl];
	mul.f32 	%f2, %f1, %f1;
	mul.wide.s32 	%rd5, %r1, 4;
	add.s64 	%rd6, %rd3, %rd5;
	ld.global.f32 	%f3, [%rd6];
	mul.f32 	%f4, %f1, 0f3F000000;
	mul.wide.s32 	%rd7, %r9, 4;
	add.s64 	%rd8, %rd3, %rd7;
	ld.global.f32 	%f5, [%rd8];
	mul.wide.s32 	%rd9, %r6, 4;
	add.s64 	%rd10, %rd3, %rd9;
	ld.global.f32 	%f6, [%rd10+-4];
	sub.f32 	%f7, %f5, %f6;
	mul.f32 	%f8, %f4, %f7;
	sub.f32 	%f9, %f3, %f8;
	mul.f32 	%f10, %f2, 0f3F000000;
	add.f32 	%f11, %f3, %f3;
	sub.f32 	%f12, %f5, %f11;
	add.f32 	%f13, %f6, %f12;
	fma.rn.f32 	%f14, %f10, %f13, %f9;
	add.s64 	%rd11, %rd4, %rd5;
	st.global.f32 	[%rd11], %f14;
$L__BB0_2:
	ret;

}
	// .globl	_Z9lw_sharedPfPKf
.visible .entry _Z9lw_sharedPfPKf(
	.param .u64 .ptr .align 1 _Z9lw_sharedPfPKf_param_0,
	.param .u64 .ptr .align 1 _Z9lw_sharedPfPKf_param_1
)
{
	.reg .pred 	%p<8>;
	.reg .b32 	%r<14>;
	.reg .b32 	%f<18>;
	.reg .b64 	%rd<13>;

	ld.param.u64 	%rd2, [_Z9lw_sharedPfPKf_param_0];
	ld.param.u64 	%rd3, [_Z9lw_sharedPfPKf_param_1];
	cvta.to.global.u64 	%rd1, %rd3;
	mov.u32 	%r1, %tid.x;
	mov.u32 	%r7, %ctaid.x;
	mov.u32 	%r2, %ntid.x;
	mad.lo.s32 	%r3, %r7, %r2, %r1;
	ld.const.u32 	%r4, [c_N];
	setp.ge.s32 	%p1, %r3, %r4;
	@%p1 bra 	$L__BB1_6;
	mul.wide.s32 	%rd4, %r3, 4;
	add.s64 	%rd5, %rd1, %rd4;
	ld.global.f32 	%f1, [%rd5];
	shl.b32 	%r8, %r1, 2;
	mov.u32 	%r9, s;
	add.s32 	%r5, %r9, %r8;
	st.shared.f32 	[%r5+4], %f1;
	setp.ne.s32 	%p2, %r1, 0;
	@%p2 bra 	$L__BB1_3;
	setp.eq.s32 	%p3, %r3, 0;
	selp.b32 	%r10, %r4, %r3, %p3;
	mul.wide.s32 	%rd6, %r10, 4;
	add.s64 	%rd7, %rd1, %rd6;
	ld.global.f32 	%f2, [%rd7+-4];
	st.shared.f32 	[s], %f2;
$L__BB1_3:
	add.s32 	%r11, %r2, -1;
	setp.ne.s32 	%p4, %r1, %r11;
	add.s32 	%r6, %r4, -1;
	setp.ne.s32 	%p5, %r3, %r6;
	and.pred  	%p6, %p4, %p5;
	@%p6 bra 	$L__BB1_5;
	setp.eq.s32 	%p7, %r3, %r6;
	add.s32 	%r12, %r3, 1;
	selp.b32 	%r13, 0, %r12, %p7;
	mul.wide.s32 	%rd8, %r13, 4;
	add.s64 	%rd9, %rd1, %rd8;
	ld.global.f32 	%f3, [%rd9];
	st.shared.f32 	[%r5+8], %f3;
$L__BB1_5:
	bar.sync 	0;
	ld.const.f32 	%f4, [c_cfl];
	mul.f32 	%f5, %f4, %f4;
	ld.shared.f32 	%f6, [%r5+4];
	mul.f32 	%f7, %f4, 0f3F000000;
	ld.shared.f32 	%f8, [%r5+8];
	ld.shared.f32 	%f9, [%r5];
	sub.f32 	%f10, %f8, %f9;
	mul.f32 	%f11, %f7, %f10;
	sub.f32 	%f12, %f6, %f11;
	mul.f32 	%f13, %f5, 0f3F000000;
	add.f32 	%f14, %f6, %f6;
	sub.f32 	%f15, %f8, %f14;
	add.f32 	%f16, %f9, %f15;
	fma.rn.f32 	%f17, %f13, %f16, %f12;
	cvta.to.global.u64 	%rd10, %rd2;
	add.s64 	%rd12, %rd10, %rd4;
	st.global.f32 	[%rd12], %f17;
$L__BB1_6:
	ret;

}
	// .globl	_Z10lw_shufflePfPKf
.visible .entry _Z10lw_shufflePfPKf(
	.param .u64 .ptr .align 1 _Z10lw_shufflePfPKf_param_0,
	.param .u64 .ptr .align 1 _Z10lw_shufflePfPKf_param_1
)
{
	.reg .pred 	%p<10>;
	.reg .b32 	%r<14>;
	.reg .b32 	%f<21>;
	.reg .b64 	%rd<13>;

	ld.param.u64 	%rd2, [_Z10lw_shufflePfPKf_param_0];
	ld.param.u64 	%rd3, [_Z10lw_shufflePfPKf_param_1];
	cvta.to.global.u64 	%rd1, %rd3;
	mov.u32 	%r7, %ctaid.x;
	mov.u32 	%r8, %ntid.x;
	mov.u32 	%r1, %tid.x;
	mad.lo.s32 	%r2, %r7, %r8, %r1;
	ld.const.u32 	%r3, [c_N];
	setp.ge.s32 	%p1, %r2, %r3;
	@%p1 bra 	$L__BB2_6;
	and.b32  	%r4, %r1, 31;
	mul.wide.s32 	%rd4, %r2, 4;
	add.s64 	%rd5, %rd1, %rd4;
	ld.global.f32 	%f1, [%rd5];
	mov.b32 	%r5, %f1;
	shfl.sync.up.b32	%r9|%p2, %r5, 1, 0, -1;
	mov.b32 	%f19, %r9;
	setp.ne.s32 	%p3, %r4, 0;
	@%p3 bra 	$L__BB2_3;
	setp.eq.s32 	%p4, %r2, 0;
	selp.b32 	%r10, %r3, %r2, %p4;
	mul.wide.s32 	%rd6, %r10, 4;
	add.s64 	%rd7, %rd1, %rd6;
	ld.global.f32 	%f19, [%rd7+-4];
$L__BB2_3:
	shfl.sync.down.b32	%r11|%p5, %r5, 1, 31, -1;
	mov.b32 	%f20, %r11;
	setp.ne.s32 	%p6, %r4, 31;
	add.s32 	%r6, %r3, -1;
	setp.ne.s32 	%p7, %r2, %r6;
	and.pred  	%p8, %p6, %p7;
	@%p8 bra 	$L__BB2_5;
	setp.eq.s32 	%p9, %r2, %r6;
	add.s32 	%r12, %r2, 1;
	selp.b32 	%r13, 0, %r12, %p9;
	mul.wide.s32 	%rd8, %r13, 4;
	add.s64 	%rd9, %rd1, %rd8;
	ld.global.f32 	%f20, [%rd9];
$L__BB2_5:
	ld.const.f32 	%f8, [c_cfl];
	mul.f32 	%f9, %f8, %f8;
	mul.f32 	%f10, %f8, 0f3F000000;
	sub.f32 	%f11, %f20, %f19;
	mul.f32 	%f12, %f11, %f10;
	sub.f32 	%f13, %f1, %f12;
	mul.f32 	%f14, %f9, 0f3F000000;
	add.f32 	%f15, %f1, %f1;
	sub.f32 	%f16, %f20, %f15;
	add.f32 	%f17, %f19, %f16;
	fma.rn.f32 	%f18, %f17, %f14, %f13;
	cvta.to.global.u64 	%rd10, %rd2;
	add.s64 	%rd12, %rd10, %rd4;
	st.global.f32 	[%rd12], %f18;
$L__BB2_6:
	ret;

}


// ===== COMPILED SASS (sm_100) =====

	.target	sm_100

	.elftype	@"ET_EXEC"


//--------------------- .note.nv.tkinfo           --------------------------
	.section	.note.nv.tkinfo,"",@"SHT_NOTE"
	.sectionflags	@"SHF_NOTE_NV_TKINFO"
	.tkinfo
        /*0018*/ 	.word	0x00000002
        /*0030*/ 	.string	""
        /*0030*/ 	.string	"ptxas"
        /*0030*/ 	.string	"Cuda compilation tools, release 13.0, V13.0.88"
        /*0030*/ 	.string	"Build cuda_13.0.r13.0/compiler.36424714_0"
        /*0030*/ 	.string	"-arch sm_100 -m 64 "



//--------------------- .note.nv.cuinfo           --------------------------
	.section	.note.nv.cuinfo,"",@"SHT_NOTE"
	.sectionflags	@"SHF_NOTE_NV_CUINFO"
        /*0018*/ 	.short	0x0002
        /*001a*/ 	.short	0x0064
        /*001c*/ 	.short	0x0082
	.zero		2


//--------------------- .nv.info                  --------------------------
	.section	.nv.info,"",@"SHT_CUDA_INFO"
	.align	4


	//----- nvinfo : EIATTR_REGCOUNT
	.align		4
        /*0000*/ 	.byte	0x04, 0x2f
        /*0002*/ 	.short	(.L_3 - .L_2)
	.align		4
.L_2:
        /*0004*/ 	.word	index@(_Z8lw_naivePfPKf)
        /*0008*/ 	.word	0x00000012


	//----- nvinfo : EIATTR_FRAME_SIZE
	.align		4
.L_3:
        /*000c*/ 	.byte	0x04, 0x11
        /*000e*/ 	.short	(.L_5 - .L_4)
	.align		4
.L_4:
        /*0010*/ 	.word	index@(_Z8lw_naivePfPKf)
        /*0014*/ 	.word	0x00000000


	//----- nvinfo : EIATTR_REGCOUNT
	.align		4
.L_5:
        /*0018*/ 	.byte	0x04, 0x2f
        /*001a*/ 	.short	(.L_7 - .L_6)
	.align		4
.L_6:
        /*001c*/ 	.word	index@(_Z9lw_sharedPfPKf)
        /*0020*/ 	.word	0x00000011


	//----- nvinfo : EIATTR_FRAME_SIZE
	.align		4
.L_7:
        /*0024*/ 	.byte	0x04, 0x11
        /*0026*/ 	.short	(.L_9 - .L_8)
	.align		4
.L_8:
        /*0028*/ 	.word	index@(_Z9lw_sharedPfPKf)
        /*002c*/ 	.word	0x00000000


	//----- nvinfo : EIATTR_REGCOUNT
	.align		4
.L_9:
        /*0030*/ 	.byte	0x04, 0x2f
        /*0032*/ 	.short	(.L_11 - .L_10)
	.align		4
.L_10:
        /*0034*/ 	.word	index@(_Z10lw_shufflePfPKf)
        /*0038*/ 	.word	0x00000012


	//----- nvinfo : EIATTR_FRAME_SIZE
	.align		4
.L_11:
        /*003c*/ 	.byte	0x04, 0x11
        /*003e*/ 	.short	(.L_13 - .L_12)
	.align		4
.L_12:
        /*0040*/ 	.word	index@(_Z10lw_shufflePfPKf)
        /*0044*/ 	.word	0x00000000


	//----- nvinfo : EIATTR_MIN_STACK_SIZE
	.align		4
.L_13:
        /*0048*/ 	.byte	0x04, 0x12
        /*004a*/ 	.short	(.L_15 - .L_14)
	.align		4
.L_14:
        /*004c*/ 	.word	index@(_Z10lw_shufflePfPKf)
        /*0050*/ 	.word	0x00000000


	//----- nvinfo : EIATTR_MIN_STACK_SIZE
	.align		4
.L_15:
        /*0054*/ 	.byte	0x04, 0x12
        /*0056*/ 	.short	(.L_17 - .L_16)
	.align		4
.L_16:
        /*0058*/ 	.word	index@(_Z9lw_sharedPfPKf)
        /*005c*/ 	.word	0x00000000


	//----- nvinfo : EIATTR_MIN_STACK_SIZE
	.align		4
.L_17:
        /*0060*/ 	.byte	0x04, 0x12
        /*0062*/ 	.short	(.L_19 - .L_18)
	.align		4
.L_18:
        /*0064*/ 	.word	index@(_Z8lw_naivePfPKf)
        /*0068*/ 	.word	0x00000000
.L_19:


//--------------------- .nv.compat                --------------------------
	.section	.nv.compat,"",@"SHT_CUDA_COMPAT_INFO"
	.align	4
        /*0000*/ 	.byte	0x02, 0x09, 0x00, 0x00, 0x02, 0x02, 0x01, 0x00, 0x02, 0x05, 0x05, 0x00, 0x03, 0x07, 0x01, 0x01
        /*0010*/ 	.byte	0x02, 0x03, 0x00, 0x00, 0x02, 0x06, 0x01, 0x00, 0x04, 0x0b, 0x08, 0x00, 0x09, 0x00, 0x00, 0x00
        /*0020*/ 	.byte	0x00, 0x00, 0x00, 0x00


//--------------------- .nv.info._Z10lw_shufflePfPKf --------------------------
	.section	.nv.info._Z10lw_shufflePfPKf,"",@"SHT_CUDA_INFO"
	.sectionflags	@""
	.align	4


	//----- nvinfo : EIATTR_CUDA_API_VERSION
	.align		4
        /*0000*/ 	.byte	0x04, 0x37
        /*0002*/ 	.short	(.L_21 - .L_20)
.L_20:
        /*0004*/ 	.word	0x00000082


	//----- nvinfo : EIATTR_KPARAM_INFO
	.align		4
.L_21:
        /*0008*/ 	.byte	0x04, 0x17
        /*000a*/ 	.short	(.L_23 - .L_22)
.L_22:
        /*000c*/ 	.word	0x00000000
        /*0010*/ 	.short	0x0001
        /*0012*/ 	.short	0x0008
        /*0014*/ 	.byte	0x00, 0xf5, 0x21, 0x00


	//----- nvinfo : EIATTR_KPARAM_INFO
	.align		4
.L_23:
        /*0018*/ 	.byte	0x04, 0x17
        /*001a*/ 	.short	(.L_25 - .L_24)
.L_24:
        /*001c*/ 	.word	0x00000000
        /*0020*/ 	.short	0x0000
        /*0022*/ 	.short	0x0000
        /*0024*/ 	.byte	0x00, 0xf5, 0x21, 0x00


	//----- nvinfo : EIATTR_SPARSE_MMA_MASK
	.align		4
.L_25:
        /*0028*/ 	.byte	0x03, 0x50
        /*002a*/ 	.short	0x0000


	//----- nvinfo : EIATTR_MAXREG_COUNT
	.align		4
        /*002c*/ 	.byte	0x03, 0x1b
        /*002e*/ 	.short	0x00ff


	//----- nvinfo : EIATTR_MERCURY_ISA_VERSION
	.align		4
        /*0030*/ 	.byte	0x03, 0x5f
        /*0032*/ 	.short	0x0101


	//----- nvinfo : EIATTR_COOP_GROUP_MASK_REGIDS
	.align		4
        /*0034*/ 	.byte	0x04, 0x29
        /*0036*/ 	.short	(.L_27 - .L_26)


	//   ....[0]....
.L_26:
        /*0038*/ 	.word	0xffffffff


	//   ....[1]....
        /*003c*/ 	.word	0xffffffff


	//----- nvinfo : EIATTR_COOP_GROUP_INSTR_OFFSETS
	.align		4
.L_27:
        /*0040*/ 	.byte	0x04, 0x28
        /*0042*/ 	.short	(.L_29 - .L_28)


	//   ....[0]....
.L_28:
        /*0044*/ 	.word	0x00000190


	//   ....[1]....
        /*0048*/ 	.word	0x000001a0


	//----- nvinfo : EIATTR_VRC_CTA_INIT_COUNT
	.align		4
.L_29:
        /*004c*/ 	.byte	0x02, 0x4a
	.zero		1
	.zero		1


	//----- nvinfo : EIATTR_EXIT_INSTR_OFFSETS
	.align		4
        /*0050*/ 	.byte	0x04, 0x1c
        /*0052*/ 	.short	(.L_31 - .L_30)


	//   ....[0]....
.L_30:
        /*0054*/ 	.word	0x00000070


	//   ....[1]....
        /*0058*/ 	.word	0x00000270


	//----- nvinfo : EIATTR_CBANK_PARAM_SIZE
	.align		4
.L_31:
        /*005c*/ 	.byte	0x03, 0x19
        /*005e*/ 	.short	0x0010


	//----- nvinfo : EIATTR_PARAM_CBANK
	.align		4
        /*0060*/ 	.byte	0x04, 0x0a
        /*0062*/ 	.short	(.L_33 - .L_32)
	.align		4
.L_32:
        /*0064*/ 	.word	index@(.nv.constant0._Z10lw_shufflePfPKf)
        /*0068*/ 	.short	0x0380
        /*006a*/ 	.short	0x0010


	//----- nvinfo : EIATTR_SW_WAR
	.align		4
.L_33:
        /*006c*/ 	.byte	0x04, 0x36
        /*006e*/ 	.short	(.L_35 - .L_34)
.L_34:
        /*0070*/ 	.word	0x00000008
.L_35:


//--------------------- .nv.info._Z9lw_sharedPfPKf --------------------------
	.section	.nv.info._Z9lw_sharedPfPKf,"",@"SHT_CUDA_INFO"
	.sectionflags	@""
	.align	4


	//----- nvinfo : EIATTR_CUDA_API_VERSION
	.align		4
        /*0000*/ 	.byte	0x04, 0x37
        /*0002*/ 	.short	(.L_37 - .L_36)
.L_36:
        /*0004*/ 	.word	0x00000082


	//----- nvinfo : EIATTR_KPARAM_INFO
	.align		4
.L_37:
        /*0008*/ 	.byte	0x04, 0x17
        /*000a*/ 	.short	(.L_39 - .L_38)
.L_38:
        /*000c*/ 	.word	0x00000000
        /*0010*/ 	.short	0x0001
        /*0012*/ 	.short	0x0008
        /*0014*/ 	.byte	0x00, 0xf5, 0x21, 0x00


	//----- nvinfo : EIATTR_KPARAM_INFO
	.align		4
.L_39:
        /*0018*/ 	.byte	0x04, 0x17
        /*001a*/ 	.short	(.L_41 - .L_40)
.L_40:
        /*001c*/ 	.word	0x00000000
        /*0020*/ 	.short	0x0000
        /*0022*/ 	.short	0x0000
        /*0024*/ 	.byte	0x00, 0xf5, 0x21, 0x00


	//----- nvinfo : EIATTR_SPARSE_MMA_MASK
	.align		4
.L_41:
        /*0028*/ 	.byte	0x03, 0x50
        /*002a*/ 	.short	0x0000


	//----- nvinfo : EIATTR_MAXREG_COUNT
	.align		4
        /*002c*/ 	.byte	0x03, 0x1b
        /*002e*/ 	.short	0x00ff


	//----- nvinfo : EIATTR_NUM_BARRIERS
	.align		4
        /*0030*/ 	.byte	0x02, 0x4c
        /*0032*/ 	.byte	0x01
	.zero		1


	//----- nvinfo : EIATTR_MERCURY_ISA_VERSION
	.align		4
        /*0034*/ 	.byte	0x03, 0x5f
        /*0036*/ 	.short	0x0101


	//----- nvinfo : EIATTR_VRC_CTA_INIT_COUNT
	.align		4
        /*0038*/ 	.byte	0x02, 0x4a
	.zero		1
	.zero		1


	//----- nvinfo : EIATTR_EXIT_INSTR_OFFSETS
	.align		4
        /*003c*/ 	.byte	0x04, 0x1c
        /*003e*/ 	.short	(.L_43 - .L_42)


	//   ....[0]....
.L_42:
        /*0040*/ 	.word	0x00000070


	//   ....[1]....
        /*0044*/ 	.word	0x00000310


	//----- nvinfo : EIATTR_CBANK_PARAM_SIZE
	.align		4
.L_43:
        /*0048*/ 	.byte	0x03, 0x19
        /*004a*/ 	.short	0x0010


	//----- nvinfo : EIATTR_PARAM_CBANK
	.align		4
        /*004c*/ 	.byte	0x04, 0x0a
        /*004e*/ 	.short	(.L_45 - .L_44)
	.align		4
.L_44:
        /*0050*/ 	.word	index@(.nv.constant0._Z9lw_sharedPfPKf)
        /*0054*/ 	.short	0x0380
        /*0056*/ 	.short	0x0010


	//----- nvinfo : EIATTR_SW_WAR
	.align		4
.L_45:
        /*0058*/ 	.byte	0x04, 0x36
        /*005a*/ 	.short	(.L_47 - .L_46)
.L_46:
        /*005c*/ 	.word	0x00000008
.L_47:


//--------------------- .nv.info._Z8lw_naivePfPKf --------------------------
	.section	.nv.info._Z8lw_naivePfPKf,"",@"SHT_CUDA_INFO"
	.sectionflags	@""
	.align	4


	//----- nvinfo : EIATTR_CUDA_API_VERSION
	.align		4
        /*0000*/ 	.byte	0x04, 0x37
        /*0002*/ 	.short	(.L_49 - .L_48)
.L_48:
        /*0004*/ 	.word	0x00000082


	//----- nvinfo : EIATTR_KPARAM_INFO
	.align		4
.L_49:
        /*0008*/ 	.byte	0x04, 0x17
        /*000a*/ 	.short	(.L_51 - .L_50)
.L_50:
        /*000c*/ 	.word	0x00000000
        /*0010*/ 	.short	0x0001
        /*0012*/ 	.short	0x0008
        /*0014*/ 	.byte	0x00, 0xf5, 0x21, 0x00


	//----- nvinfo : EIATTR_KPARAM_INFO
	.align		4
.L_51:
        /*0018*/ 	.byte	0x04, 0x17
        /*001a*/ 	.short	(.L_53 - .L_52)
.L_52:
        /*001c*/ 	.word	0x00000000
        /*0020*/ 	.short	0x0000
        /*0022*/ 	.short	0x0000
        /*0024*/ 	.byte	0x00, 0xf5, 0x21, 0x00


	//----- nvinfo : EIATTR_SPARSE_MMA_MASK
	.align		4
.L_53:
        /*0028*/ 	.byte	0x03, 0x50
        /*002a*/ 	.short	0x0000


	//----- nvinfo : EIATTR_MAXREG_COUNT
	.align		4
        /*002c*/ 	.byte	0x03, 0x1b
        /*002e*/ 	.short	0x00ff


	//----- nvinfo : EIATTR_MERCURY_ISA_VERSION
	.align		4
        /*0030*/ 	.byte	0x03, 0x5f
        /*0032*/ 	.short	0x0101


	//----- nvinfo : EIATTR_VRC_CTA_INIT_COUNT
	.align		4
        /*0034*/ 	.byte	0x02, 0x4a
	.zero		1
	.zero		1


	//----- nvinfo : EIATTR_EXIT_INSTR_OFFSETS
	.align		4
        /*0038*/ 	.byte	0x04, 0x1c
        /*003a*/ 	.short	(.L_55 - .L_54)


	//   ....[0]....
.L_54:
        /*003c*/ 	.word	0x00000070


	//   ....[1]....
        /*0040*/ 	.word	0x00000220


	//----- nvinfo : EIATTR_CBANK_PARAM_SIZE
	.align		4
.L_55:
        /*0044*/ 	.byte	0x03, 0x19
        /*0046*/ 	.short	0x0010


	//----- nvinfo : EIATTR_PARAM_CBANK
	.align		4
        /*0048*/ 	.byte	0x04, 0x0a
        /*004a*/ 	.short	(.L_57 - .L_56)
	.align		4
.L_56:
        /*004c*/ 	.word	index@(.nv.constant0._Z8lw_naivePfPKf)
        /*0050*/ 	.short	0x0380
        /*0052*/ 	.short	0x0010


	//----- nvinfo : EIATTR_SW_WAR
	.align		4
.L_57:
        /*0054*/ 	.byte	0x04, 0x36
        /*0056*/ 	.short	(.L_59 - .L_58)
.L_58:
        /*0058*/ 	.word	0x00000008
.L_59:


//--------------------- .nv.callgraph             --------------------------
	.section	.nv.callgraph,"",@"SHT_CUDA_CALLGRAPH"
	.align	4
	.sectionentsize	8
	.align		4
        /*0000*/ 	.word	0x00000000
	.align		4
        /*0004*/ 	.word	0xffffffff
	.align		4
        /*0008*/ 	.word	0x00000000
	.align		4
        /*000c*/ 	.word	0xfffffffe
	.align		4
        /*0010*/ 	.word	0x00000000
	.align		4
        /*0014*/ 	.word	0xfffffffd
	.align		4
        /*0018*/ 	.word	0x00000000
	.align		4
        /*001c*/ 	.word	0xfffffffc


//--------------------- .nv.constant3             --------------------------
	.section	.nv.constant3,"a",@progbits
	.align	4
.nv.constant3:
	.type		c_cfl,@object
	.size		c_cfl,(c_N - c_cfl)
c_cfl:
	.zero		4
	.type		c_N,@object
	.size		c_N,(.L_1 - c_N)
c_N:
	.zero		4
.L_1:


//--------------------- .text._Z10lw_shufflePfPKf --------------------------
	.section	.text._Z10lw_shufflePfPKf,"ax",@progbits
	.align	128
        .global         _Z10lw_shufflePfPKf
        .type           _Z10lw_shufflePfPKf,@function
        .size           _Z10lw_shufflePfPKf,(.L_x_3 - _Z10lw_shufflePfPKf)
        .other          _Z10lw_shufflePfPKf,@"STO_CUDA_ENTRY STV_DEFAULT"
_Z10lw_shufflePfPKf:
.text._Z10lw_shufflePfPKf:
[----:B------:R-:W-:Y:S01]  /*0000*/  LDC R1, c[0x0][0x37c] ;  /* 0x0000df00ff017b82 */ /* 0x000fe20000000800 */
[----:B------:R-:W0:Y:S07]  /*0010*/  S2R R0, SR_TID.X ;  /* 0x0000000000007919 */ /* 0x000e2e0000002100 */
[----:B------:R-:W0:Y:S01]  /*0020*/  S2UR UR4, SR_CTAID.X ;  /* 0x00000000000479c3 */ /* 0x000e220000002500 */
[----:B------:R-:W1:Y:S07]  /*0030*/  LDCU UR5, c[0x3][0x4] ;  /* 0x00c00080ff0577ac */ /* 0x000e6e0008000800 */
[----:B------:R-:W0:Y:S02]  /*0040*/  LDC R9, c[0x0][0x360] ;  /* 0x0000d800ff097b82 */ /* 0x000e240000000800 */
[----:B0-----:R-:W-:-:S05]  /*0050*/  IMAD R9, R9, UR4, R0 ;  /* 0x0000000409097c24 */ /* 0x001fca000f8e0200 */
[----:B-1----:R-:W-:-:S13]  /*0060*/  ISETP.GE.AND P0, PT, R9, UR5, PT ;  /* 0x0000000509007c0c */ /* 0x002fda000bf06270 */
[----:B------:R-:W-:Y:S05]  /*0070*/  @P0 EXIT ;  /* 0x000000000000094d */ /* 0x000fea0003800000 */
[----:B------:R-:W0:Y:S01]  /*0080*/  LDC.64 R6, c[0x0][0x388] ;  /* 0x0000e200ff067b82 */ /* 0x000e220000000a00 */
[----:B------:R-:W1:Y:S01]  /*0090*/  LDCU.64 UR6, c[0x0][0x358] ;  /* 0x00006b00ff0677ac */ /* 0x000e620008000a00 */
[----:B------:R-:W-:Y:S01]  /*00a0*/  UIADD3 UR4, UPT, UPT, UR5, -0x1, URZ ;  /* 0xffffffff05047890 */ /* 0x000fe2000fffe0ff */
[----:B------:R-:W-:-:S05]  /*00b0*/  LOP3.LUT P1, R0, R0, 0x1f, RZ, 0xc0, !PT ;  /* 0x0000001f00007812 */ /* 0x000fca000782c0ff */
[----:B------:R-:W2:Y:S01]  /*00c0*/  LDC R12, c[0x3][RZ] ;  /* 0x00c00000ff0c7b82 */ /* 0x000ea20000000800 */
[----:B0-----:R-:W-:-:S05]  /*00d0*/  IMAD.WIDE R2, R9, 0x4, R6 ;  /* 0x0000000409027825 */ /* 0x001fca00078e0206 */
[----:B-1----:R0:W3:Y:S01]  /*00e0*/  LDG.E R8, desc[UR6][R2.64] ;  /* 0x0000000602087981 */ /* 0x0020e2000c1e1900 */
[C---:B------:R-:W-:Y:S02]  /*00f0*/  ISETP.NE.AND P0, PT, R9.reuse, UR4, PT ;  /* 0x0000000409007c0c */ /* 0x040fe4000bf05270 */
[C---:B------:R-:W-:Y:S02]  /*0100*/  @!P1 ISETP.NE.AND P2, PT, R9.reuse, RZ, PT ;  /* 0x000000ff0900920c */ /* 0x040fe40003f45270 */
[----:B------:R-:W-:Y:S02]  /*0110*/  ISETP.NE.AND P0, PT, R0, 0x1f, P0 ;  /* 0x0000001f0000780c */ /* 0x000fe40000705270 */
[----:B0-----:R-:W-:-:S05]  /*0120*/  @!P1 SEL R3, R9, UR5, P2 ;  /* 0x0000000509039c07 */ /* 0x001fca0009000000 */
[----:B------:R-:W-:-:S06]  /*0130*/  @!P1 IMAD.WIDE R2, R3, 0x4, R6 ;  /* 0x0000000403029825 */ /* 0x000fcc00078e0206 */
[C---:B------:R-:W-:Y:S02]  /*0140*/  @!P0 ISETP.NE.AND P3, PT, R9.reuse, UR4, PT ;  /* 0x0000000409008c0c */ /* 0x040fe4000bf65270 */
[----:B------:R-:W-:-:S04]  /*0150*/  @!P0 IADD3 R4, PT, PT, R9, 0x1, RZ ;  /* 0x0000000109048810 */ /* 0x000fc80007ffe0ff */
[----:B------:R-:W-:-:S05]  /*0160*/  @!P0 SEL R5, R4, RZ, P3 ;  /* 0x000000ff04058207 */ /* 0x000fca0001800000 */
[----:B------:R-:W-:Y:S02]  /*0170*/  @!P0 IMAD.WIDE R4, R5, 0x4, R6 ;  /* 0x0000000405048825 */ /* 0x000fe400078e0206 */
[----:B------:R-:W0:Y:S01]  /*0180*/  LDC.64 R6, c[0x0][0x380] ;  /* 0x0000e000ff067b82 */ /* 0x000e220000000a00 */
[----:B---3--:R-:W1:Y:S04]  /*0190*/  SHFL.DOWN PT, R11, R8, 0x1, 0x1f ;  /* 0x08201f00080b7f89 */ /* 0x008e6800000e0000 */
[----:B------:R-:W3:Y:S04]  /*01a0*/  SHFL.UP PT, R0, R8, 0x1, RZ ;  /* 0x0420000008007989 */ /* 0x000ee800000e00ff */
[----:B-1----:R0:W4:Y:S04]  /*01b0*/  @!P0 LDG.E R11, desc[UR6][R4.64] ;  /* 0x00000006040b8981 */ /* 0x002128000c1e1900 */
[----:B---3--:R-:W3:Y:S01]  /*01c0*/  @!P1 LDG.E R0, desc[UR6][R2.64+-0x4] ;  /* 0xfffffc0602009981 */ /* 0x008ee2000c1e1900 */
[----:B------:R-:W-:Y:S01]  /*01d0*/  FADD R10, R8, R8 ;  /* 0x00000008080a7221 */ /* 0x000fe20000000000 */
[----:B--2---:R-:W-:Y:S01]  /*01e0*/  FMUL R13, R12, 0.5 ;  /* 0x3f0000000c0d7820 */ /* 0x004fe20000400000 */
[----:B0-----:R-:W-:-:S04]  /*01f0*/  IMAD.WIDE R4, R9, 0x4, R6 ;  /* 0x0000000409047825 */ /* 0x001fc800078e0206 */
[----:B----4-:R-:W-:Y:S01]  /*0200*/  FADD R15, -R10, R11 ;  /* 0x0000000b0a0f7221 */ /* 0x010fe20000000100 */
[----:B---3--:R-:W-:-:S03]  /*0210*/  FADD R11, R11, -R0 ;  /* 0x800000000b0b7221 */ /* 0x008fc60000000000 */
[----:B------:R-:W-:Y:S01]  /*0220*/  FADD R15, R15, R0 ;  /* 0x000000000f0f7221 */ /* 0x000fe20000000000 */
[----:B------:R-:W-:Y:S01]  /*0230*/  FMUL.D2 R0, R12, R12 ;  /* 0x0000000c0c007220 */ /* 0x000fe20000300000 */
[----:B------:R-:W-:-:S04]  /*0240*/  FFMA R11, R13, -R11, R8 ;  /* 0x8000000b0d0b7223 */ /* 0x000fc80000000008 */
[----:B------:R-:W-:-:S05]  /*0250*/  FFMA R11, R0, R15, R11 ;  /* 0x0000000f000b7223 */ /* 0x000fca000000000b */
[----:B------:R-:W-:Y:S01]  /*0260*/  STG.E desc[UR6][R4.64], R11 ;  /* 0x0000000b04007986 */ /* 0x000fe2000c101906 */
[----:B------:R-:W-:Y:S05]  /*0270*/  EXIT ;  /* 0x000000000000794d */ /* 0x000fea0003800000 */
.L_x_0:
[----:B------:R-:W-:-:S00]  /*0280*/  BRA `(.L_x_0) ;  /* 0xfffffffc00fc7947 */ /* 0x000fc0000383ffff */
[----:B------:R-:W-:-:S00]  /*0290*/  NOP ;  /* 0x0000000000007918 */ /* 0x000fc00000000000 */
        /* <DEDUP_REMOVED lines=14> */
.L_x_3:


//--------------------- .text._Z9lw_sharedPfPKf   --------------------------
	.section	.text._Z9lw_sharedPfPKf,"ax",@progbits
	.align	128
        .global         _Z9lw_sharedPfPKf
        .type           _Z9lw_sharedPfPKf,@function
        .size           _Z9lw_sharedPfPKf,(.L_x_4 - _Z9lw_sharedPfPKf)
        .other          _Z9lw_sharedPfPKf,@"STO_CUDA_ENTRY STV_DEFAULT"
_Z9lw_sharedPfPKf:
.text._Z9lw_sharedPfPKf:
        /* <DEDUP_REMOVED lines=8> */
[----:B------:R-:W-:Y:S01]  /*0080*/  UIADD3 UR4, UPT, UPT, UR8, -0x1, URZ ;  /* 0xffffffff08047890 */ /* 0x000fe2000fffe0ff */
[----:B------:R-:W-:Y:S01]  /*0090*/  IADD3 R2, PT, PT, R2, -0x1, RZ ;  /* 0xffffffff02027810 */ /* 0x000fe20007ffe0ff */
[----:B------:R-:W0:Y:S01]  /*00a0*/  LDC.64 R6, c[0x0][0x388] ;  /* 0x0000e200ff067b82 */ /* 0x000e220000000a00 */
[----:B------:R-:W-:Y:S01]  /*00b0*/  ISETP.NE.AND P1, PT, R11, RZ, PT ;  /* 0x000000ff0b00720c */ /* 0x000fe20003f25270 */
[----:B------:R-:W1:Y:S02]  /*00c0*/  LDCU.64 UR6, c[0x0][0x358] ;  /* 0x00006b00ff0677ac */ /* 0x000e640008000a00 */
[----:B------:R-:W-:-:S04]  /*00d0*/  ISETP.NE.AND P0, PT, R0, UR4, PT ;  /* 0x0000000400007c0c */ /* 0x000fc8000bf05270 */
[----:B------:R-:W-:Y:S01]  /*00e0*/  ISETP.NE.AND P0, PT, R11, R2, P0 ;  /* 0x000000020b00720c */ /* 0x000fe20000705270 */
[----:B------:R-:W2:Y:S05]  /*00f0*/  S2UR UR5, SR_CgaCtaId ;  /* 0x00000000000579c3 */ /* 0x000eaa0000008800 */
[----:B------:R-:W-:-:S03]  /*0100*/  @!P1 ISETP.NE.AND P2, PT, R0, RZ, PT ;  /* 0x000000ff0000920c */ /* 0x000fc60003f45270 */
[----:B------:R-:W3:Y:S01]  /*0110*/  LDC R13, c[0x3][RZ] ;  /* 0x00c00000ff0d7b82 */ /* 0x000ee20000000800 */
[----:B------:R-:W-:-:S03]  /*0120*/  @!P1 SEL R5, R0, UR8, P2 ;  /* 0x0000000800059c07 */ /* 0x000fc60009000000 */
[C---:B------:R-:W-:Y:S02]  /*0130*/  @!P0 ISETP.NE.AND P3, PT, R0.reuse, UR4, PT ;  /* 0x0000000400008c0c */ /* 0x040fe4000bf65270 */
[----:B------:R-:W-:Y:S01]  /*0140*/  @!P0 IADD3 R2, PT, PT, R0, 0x1, RZ ;  /* 0x0000000100028810 */ /* 0x000fe20007ffe0ff */
[----:B0-----:R-:W-:-:S03]  /*0150*/  @!P1 IMAD.WIDE R4, R5, 0x4, R6 ;  /* 0x0000000405049825 */ /* 0x001fc600078e0206 */
[----:B------:R-:W-:Y:S01]  /*0160*/  @!P0 SEL R9, R2, RZ, P3 ;  /* 0x000000ff02098207 */ /* 0x000fe20001800000 */
[--C-:B------:R-:W-:Y:S02]  /*0170*/  IMAD.WIDE R2, R0, 0x4, R6.reuse ;  /* 0x0000000400027825 */ /* 0x100fe400078e0206 */
[----:B-1----:R-:W4:Y:S02]  /*0180*/  @!P1 LDG.E R4, desc[UR6][R4.64+-0x4] ;  /* 0xfffffc0604049981 */ /* 0x002f24000c1e1900 */
[----:B------:R-:W-:Y:S02]  /*0190*/  @!P0 IMAD.WIDE R6, R9, 0x4, R6 ;  /* 0x0000000409068825 */ /* 0x000fe400078e0206 */
[----:B------:R0:W5:Y:S04]  /*01a0*/  LDG.E R8, desc[UR6][R2.64] ;  /* 0x0000000602087981 */ /* 0x000168000c1e1900 */
[----:B------:R-:W4:Y:S01]  /*01b0*/  @!P0 LDG.E R6, desc[UR6][R6.64] ;  /* 0x0000000606068981 */ /* 0x000f22000c1e1900 */
[----:B------:R-:W-:-:S02]  /*01c0*/  UMOV UR4, 0x400 ;  /* 0x0000040000047882 */ /* 0x000fc40000000000 */
[----:B--2---:R-:W-:Y:S01]  /*01d0*/  ULEA UR4, UR5, UR4, 0x18 ;  /* 0x0000000405047291 */ /* 0x004fe2000f8ec0ff */
[----:B0-----:R-:W0:Y:S05]  /*01e0*/  LDC.64 R2, c[0x0][0x380] ;  /* 0x0000e000ff027b82 */ /* 0x001e2a0000000a00 */
[----:B------:R-:W-:Y:S01]  /*01f0*/  LEA R9, R11, UR4, 0x2 ;  /* 0x000000040b097c11 */ /* 0x000fe2000f8e10ff */
[----:B---3--:R-:W-:Y:S01]  /*0200*/  FMUL R5, R13, 0.5 ;  /* 0x3f0000000d057820 */ /* 0x008fe20000400000 */
[----:B0-----:R-:W-:-:S03]  /*0210*/  IMAD.WIDE R2, R0, 0x4, R2 ;  /* 0x0000000400027825 */ /* 0x001fc600078e0202 */
[----:B-----5:R-:W-:Y:S04]  /*0220*/  STS [R9+0x4], R8 ;  /* 0x0000040809007388 */ /* 0x020fe80000000800 */
[----:B----4-:R0:W-:Y:S04]  /*0230*/  @!P1 STS [UR4], R4 ;  /* 0x00000004ff009988 */ /* 0x0101e80008000804 */
[----:B------:R-:W-:Y:S01]  /*0240*/  @!P0 STS [R9+0x8], R6 ;  /* 0x0000080609008388 */ /* 0x000fe20000000800 */
[----:B------:R-:W-:Y:S06]  /*0250*/  BAR.SYNC.DEFER_BLOCKING 0x0 ;  /* 0x0000000000007b1d */ /* 0x000fec0000010000 */
[----:B------:R-:W1:Y:S04]  /*0260*/  LDS R10, [R9+0x4] ;  /* 0x00000400090a7984 */ /* 0x000e680000000800 */
[----:B------:R-:W-:Y:S04]  /*0270*/  LDS R11, [R9+0x8] ;  /* 0x00000800090b7984 */ /* 0x000fe80000000800 */
[----:B------:R-:W2:Y:S01]  /*0280*/  LDS R12, [R9] ;  /* 0x00000000090c7984 */ /* 0x000ea20000000800 */
[----:B0-----:R-:W-:Y:S01]  /*0290*/  FMUL.D2 R4, R13, R13 ;  /* 0x0000000d0d047220 */ /* 0x001fe20000300000 */
[----:B-1----:R-:W-:Y:S01]  /*02a0*/  FADD R14, R10, R10 ;  /* 0x0000000a0a0e7221 */ /* 0x002fe20000000000 */
[----:B--2---:R-:W-:-:S03]  /*02b0*/  FADD R7, R11, -R12 ;  /* 0x8000000c0b077221 */ /* 0x004fc60000000000 */
[----:B------:R-:W-:Y:S01]  /*02c0*/  FADD R11, R11, -R14 ;  /* 0x8000000e0b0b7221 */ /* 0x000fe20000000000 */
[----:B------:R-:W-:-:S03]  /*02d0*/  FFMA R5, -R5, R7, R10 ;  /* 0x0000000705057223 */ /* 0x000fc6000000010a */
[----:B------:R-:W-:-:S04]  /*02e0*/  FADD R11, R12, R11 ;  /* 0x0000000b0c0b7221 */ /* 0x000fc80000000000 */
[----:B------:R-:W-:-:S05]  /*02f0*/  FFMA R5, R4, R11, R5 ;  /* 0x0000000b04057223 */ /* 0x000fca0000000005 */
[----:B------:R-:W-:Y:S01]  /*0300*/  STG.E desc[UR6][R2.64], R5 ;  /* 0x0000000502007986 */ /* 0x000fe2000c101906 */
[----:B------:R-:W-:Y:S05]  /*0310*/  EXIT ;  /* 0x000000000000794d */ /* 0x000fea0003800000 */
.L_x_1:
        /* <DEDUP_REMOVED lines=14> */
.L_x_4:


//--------------------- .text._Z8lw_naivePfPKf    --------------------------
	.section	.text._Z8lw_naivePfPKf,"ax",@progbits
	.align	128
        .global         _Z8lw_naivePfPKf
        .type           _Z8lw_naivePfPKf,@function
        .size           _Z8lw_naivePfPKf,(.L_x_5 - _Z8lw_naivePfPKf)
        .other          _Z8lw_naivePfPKf,@"STO_CUDA_ENTRY STV_DEFAULT"
_Z8lw_naivePfPKf:
.text._Z8lw_naivePfPKf:
        /* <DEDUP_REMOVED lines=9> */
[----:B------:R-:W-:Y:S01]  /*0090*/  UIADD3 UR4, UPT, UPT, UR5, -0x1, URZ ;  /* 0xffffffff05047890 */ /* 0x000fe2000fffe0ff */
[C---:B------:R-:W-:Y:S01]  /*00a0*/  IADD3 R0, PT, PT, R11.reuse, 0x1, RZ ;  /* 0x000000010b007810 */ /* 0x040fe20007ffe0ff */
[----:B------:R-:W1:Y:S01]  /*00b0*/  LDCU.64 UR6, c[0x0][0x358] ;  /* 0x00006b00ff0677ac */ /* 0x000e620008000a00 */
[----:B------:R-:W-:-:S03]  /*00c0*/  ISETP.NE.AND P0, PT, R11, RZ, PT ;  /* 0x000000ff0b00720c */ /* 0x000fc60003f05270 */
[C---:B------:R-:W-:Y:S01]  /*00d0*/  ISETP.NE.AND P1, PT, R11.reuse, UR4, PT ;  /* 0x000000040b007c0c */ /* 0x040fe2000bf25270 */
[----:B------:R-:W2:Y:S01]  /*00e0*/  LDC R12, c[0x3][RZ] ;  /* 0x00c00000ff0c7b82 */ /* 0x000ea20000000800 */
[C---:B------:R-:W-:Y:S02]  /*00f0*/  SEL R9, R11.reuse, UR5, P0 ;  /* 0x000000050b097c07 */ /* 0x040fe40008000000 */
[----:B------:R-:W-:Y:S01]  /*0100*/  SEL R5, R0, RZ, P1 ;  /* 0x000000ff00057207 */ /* 0x000fe20000800000 */
[----:B0-----:R-:W-:-:S04]  /*0110*/  IMAD.WIDE R2, R11, 0x4, R6 ;  /* 0x000000040b027825 */ /* 0x001fc800078e0206 */
[--C-:B------:R-:W-:Y:S02]  /*0120*/  IMAD.WIDE R4, R5, 0x4, R6.reuse ;  /* 0x0000000405047825 */ /* 0x100fe400078e0206 */
[----:B-1----:R-:W3:Y:S02]  /*0130*/  LDG.E R2, desc[UR6][R2.64] ;  /* 0x0000000602027981 */ /* 0x002ee4000c1e1900 */
[----:B------:R-:W-:Y:S02]  /*0140*/  IMAD.WIDE R6, R9, 0x4, R6 ;  /* 0x0000000409067825 */ /* 0x000fe400078e0206 */
[----:B------:R-:W4:Y:S01]  /*0150*/  LDG.E R4, desc[UR6][R4.64] ;  /* 0x0000000604047981 */ /* 0x000f22000c1e1900 */
[----:B------:R-:W0:Y:S03]  /*0160*/  LDC.64 R8, c[0x0][0x380] ;  /* 0x0000e000ff087b82 */ /* 0x000e260000000a00 */
[----:B------:R-:W5:Y:S01]  /*0170*/  LDG.E R7, desc[UR6][R6.64+-0x4] ;  /* 0xfffffc0606077981 */ /* 0x000f62000c1e1900 */
[----:B--2---:R-:W-:Y:S01]  /*0180*/  FMUL R13, R12, 0.5 ;  /* 0x3f0000000c0d7820 */ /* 0x004fe20000400000 */
[----:B---3--:R-:W-:-:S04]  /*0190*/  FADD R15, R2, R2 ;  /* 0x00000002020f7221 */ /* 0x008fc80000000000 */
[C---:B----4-:R-:W-:Y:S01]  /*01a0*/  FADD R10, R4.reuse, -R15 ;  /* 0x8000000f040a7221 */ /* 0x050fe20000000000 */
[----:B-----5:R-:W-:-:S03]  /*01b0*/  FADD R0, R4, -R7 ;  /* 0x8000000704007221 */ /* 0x020fc60000000000 */
[----:B------:R-:W-:Y:S01]  /*01c0*/  FADD R10, R7, R10 ;  /* 0x0000000a070a7221 */ /* 0x000fe20000000000 */
[----:B------:R-:W-:Y:S01]  /*01d0*/  FFMA R0, -R13, R0, R2 ;  /* 0x000000000d007223 */ /* 0x000fe20000000102 */
[----:B------:R-:W-:Y:S01]  /*01e0*/  FMUL.D2 R13, R12, R12 ;  /* 0x0000000c0c0d7220 */ /* 0x000fe20000300000 */
[----:B0-----:R-:W-:-:S04]  /*01f0*/  IMAD.WIDE R2, R11, 0x4, R8 ;  /* 0x000000040b027825 */ /* 0x001fc800078e0208 */
[----:B------:R-:W-:-:S05]  /*0200*/  FFMA R13, R13, R10, R0 ;  /* 0x0000000a0d0d7223 */ /* 0x000fca0000000000 */
[----:B------:R-:W-:Y:S01]  /*0210*/  STG.E desc[UR6][R2.64], R13 ;  /* 0x0000000d02007986 */ /* 0x000fe2000c101906 */
[----:B------:R-:W-:Y:S05]  /*0220*/  EXIT ;  /* 0x000000000000794d */ /* 0x000fea0003800000 */
.L_x_2:
        /* <DEDUP_REMOVED lines=13> */
.L_x_5:


//--------------------- .nv.shared._Z10lw_shufflePfPKf --------------------------
	.section	.nv.shared._Z10lw_shufflePfPKf,"aw",@nobits
	.sectionflags	@""
	.align	16
	.zero		1024


//--------------------- .nv.shared.reserved.0     --------------------------
	.section	.nv.shared.reserved.0,"aw",@nobits
	.weak		__nv_reservedSMEM_offset_0_alias
	.size		__nv_reservedSMEM_offset_0_alias, 0, 64
	.other		__nv_reservedSMEM_offset_0_alias,@"STO_CUDA_RESERVED_SHARED STV_DEFAULT"
__nv_reservedSMEM_offset_0_alias:
	.zero		0
	.zero		64


//--------------------- .nv.shared._Z9lw_sharedPfPKf --------------------------
	.section	.nv.shared._Z9lw_sharedPfPKf,"aw",@nobits
	.sectionflags	@""
	.align	16
	.zero		1024


//--------------------- .nv.shared._Z8lw_naivePfPKf --------------------------
	.section	.nv.shared._Z8lw_naivePfPKf,"aw",@nobits
	.sectionflags	@""
	.align	16
	.zero		1024


//--------------------- .nv.constant0._Z10lw_shufflePfPKf --------------------------
	.section	.nv.constant0._Z10lw_shufflePfPKf,"a",@progbits
	.sectionflags	@""
	.align	4
.nv.constant0._Z10lw_shufflePfPKf:
	.zero		912


//--------------------- .nv.constant0._Z9lw_sharedPfPKf --------------------------
	.section	.nv.constant0._Z9lw_sharedPfPKf,"a",@progbits
	.sectionflags	@""
	.align	4
.nv.constant0._Z9lw_sharedPfPKf:
	.zero		912


//--------------------- .nv.constant0._Z8lw_naivePfPKf --------------------------
	.section	.nv.constant0._Z8lw_naivePfPKf,"a",@progbits
	.sectionflags	@""
	.align	4
.nv.constant0._Z8lw_naivePfPKf:
	.zero		912


//--------------------- SYMBOLS --------------------------

	.type		.nv.reservedSmem.offset0,@object
	.size		.nv.reservedSmem.offset0,0x4
	.type		.nv.reservedSmem.cap,@object
	.size		.nv.reservedSmem.cap,0x4
